//
// Generated by NVIDIA NVVM Compiler
//
// Compiler Build ID: CL-36424714
// Cuda compilation tools, release 13.0, V13.0.88
// Based on NVVM 20.0.0
//

.version 9.0
.target sm_100
.address_size 64

	// .globl	_Z14matrixAdditionPKfS0_Pfi

.visible .entry _Z14matrixAdditionPKfS0_Pfi(
	.param .u64 .ptr .align 1 _Z14matrixAdditionPKfS0_Pfi_param_0,
	.param .u64 .ptr .align 1 _Z14matrixAdditionPKfS0_Pfi_param_1,
	.param .u64 .ptr .align 1 _Z14matrixAdditionPKfS0_Pfi_param_2,
	.param .u32 _Z14matrixAdditionPKfS0_Pfi_param_3
)
{
	.reg .pred 	%p<2>;
	.reg .b32 	%r<12>;
	.reg .b32 	%f<4>;
	.reg .b64 	%rd<11>;

	ld.param.u64 	%rd1, [_Z14matrixAdditionPKfS0_Pfi_param_0];
	ld.param.u64 	%rd2, [_Z14matrixAdditionPKfS0_Pfi_param_1];
	ld.param.u64 	%rd3, [_Z14matrixAdditionPKfS0_Pfi_param_2];
	ld.param.u32 	%r3, [_Z14matrixAdditionPKfS0_Pfi_param_3];
	mov.u32 	%r4, %ctaid.y;
	mov.u32 	%r5, %ntid.y;
	mov.u32 	%r6, %tid.y;
	mad.lo.s32 	%r1, %r4, %r5, %r6;
	mov.u32 	%r7, %ctaid.x;
	mov.u32 	%r8, %ntid.x;
	mov.u32 	%r9, %tid.x;
	mad.lo.s32 	%r2, %r7, %r8, %r9;
	max.s32 	%r10, %r1, %r2;
	setp.ge.s32 	%p1, %r10, %r3;
	@%p1 bra 	$L__BB0_2;
	cvta.to.global.u64 	%rd4, %rd1;
	cvta.to.global.u64 	%rd5, %rd2;
	cvta.to.global.u64 	%rd6, %rd3;
	mad.lo.s32 	%r11, %r3, %r1, %r2;
	mul.wide.s32 	%rd7, %r11, 4;
	add.s64 	%rd8, %rd4, %rd7;
	ld.global.f32 	%f1, [%rd8];
	add.s64 	%rd9, %rd5, %rd7;
	ld.global.f32 	%f2, [%rd9];
	add.f32 	%f3, %f1, %f2;
	add.s64 	%rd10, %rd6, %rd7;
	st.global.f32 	[%rd10], %f3;
$L__BB0_2:
	ret;

}


// ===== COMPILED SASS (sm_100) =====

	.target	sm_100

	.elftype	@"ET_EXEC"


//--------------------- .note.nv.tkinfo           --------------------------
	.section	.note.nv.tkinfo,"",@"SHT_NOTE"
	.sectionflags	@"SHF_NOTE_NV_TKINFO"
	.tkinfo
        /*0018*/ 	.word	0x00000002
        /*0030*/ 	.string	""
        /*0030*/ 	.string	"ptxas"
        /*0030*/ 	.string	"Cuda compilation tools, release 13.0, V13.0.88"
        /*0030*/ 	.string	"Build cuda_13.0.r13.0/compiler.36424714_0"
        /*0030*/ 	.string	"-arch sm_100 -m 64 "



//--------------------- .note.nv.cuinfo           --------------------------
	.section	.note.nv.cuinfo,"",@"SHT_NOTE"
	.sectionflags	@"SHF_NOTE_NV_CUINFO"
        /*0018*/ 	.short	0x0002
        /*001a*/ 	.short	0x0064
        /*001c*/ 	.short	0x0082
	.zero		2


//--------------------- .nv.info                  --------------------------
	.section	.nv.info,"",@"SHT_CUDA_INFO"
	.align	4


	//----- nvinfo : EIATTR_REGCOUNT
	.align		4
        /*0000*/ 	.byte	0x04, 0x2f
        /*0002*/ 	.short	(.L_1 - .L_0)
	.align		4
.L_0:
        /*0004*/ 	.word	index@(_Z14matrixAdditionPKfS0_Pfi)
        /*0008*/ 	.word	0x0000000c


	//----- nvinfo : EIATTR_FRAME_SIZE
	.align		4
.L_1:
        /*000c*/ 	.byte	0x04, 0x11
        /*000e*/ 	.short	(.L_3 - .L_2)
	.align		4
.L_2:
        /*0010*/ 	.word	index@(_Z14matrixAdditionPKfS0_Pfi)
        /*0014*/ 	.word	0x00000000


	//----- nvinfo : EIATTR_MIN_STACK_SIZE
	.align		4
.L_3:
        /*0018*/ 	.byte	0x04, 0x12
        /*001a*/ 	.short	(.L_5 - .L_4)
	.align		4
.L_4:
        /*001c*/ 	.word	index@(_Z14matrixAdditionPKfS0_Pfi)
        /*0020*/ 	.word	0x00000000
.L_5:


//--------------------- .nv.compat                --------------------------
	.section	.nv.compat,"",@"SHT_CUDA_COMPAT_INFO"
	.align	4
        /*0000*/ 	.byte	0x02, 0x09, 0x00, 0x00, 0x02, 0x02, 0x01, 0x00, 0x02, 0x05, 0x05, 0x00, 0x03, 0x07, 0x01, 0x01
        /*0010*/ 	.byte	0x02, 0x03, 0x00, 0x00, 0x02, 0x06, 0x01, 0x00, 0x04, 0x0b, 0x08, 0x00, 0x09, 0x00, 0x00, 0x00
        /*0020*/ 	.byte	0x00, 0x00, 0x00, 0x00


//--------------------- .nv.info._Z14matrixAdditionPKfS0_Pfi --------------------------
	.section	.nv.info._Z14matrixAdditionPKfS0_Pfi,"",@"SHT_CUDA_INFO"
	.sectionflags	@""
	.align	4


	//----- nvinfo : EIATTR_CUDA_API_VERSION
	.align		4
        /*0000*/ 	.byte	0x04, 0x37
        /*0002*/ 	.short	(.L_7 - .L_6)
.L_6:
        /*0004*/ 	.word	0x00000082


	//----- nvinfo : EIATTR_KPARAM_INFO
	.align		4
.L_7:
        /*0008*/ 	.byte	0x04, 0x17
        /*000a*/ 	.short	(.L_9 - .L_8)
.L_8:
        /*000c*/ 	.word	0x00000000
        /*0010*/ 	.short	0x0003
        /*0012*/ 	.short	0x0018
        /*0014*/ 	.byte	0x00, 0xf0, 0x11, 0x00


	//----- nvinfo : EIATTR_KPARAM_INFO
	.align		4
.L_9:
        /*0018*/ 	.byte	0x04, 0x17
        /*001a*/ 	.short	(.L_11 - .L_10)
.L_10:
        /*001c*/ 	.word	0x00000000
        /*0020*/ 	.short	0x0002
        /*0022*/ 	.short	0x0010
        /*0024*/ 	.byte	0x00, 0xf5, 0x21, 0x00


	//----- nvinfo : EIATTR_KPARAM_INFO
	.align		4
.L_11:
        /*0028*/ 	.byte	0x04, 0x17
        /*002a*/ 	.short	(.L_13 - .L_12)
.L_12:
        /*002c*/ 	.word	0x00000000
        /*0030*/ 	.short	0x0001
        /*0032*/ 	.short	0x0008
        /*0034*/ 	.byte	0x00, 0xf5, 0x21, 0x00


	//----- nvinfo : EIATTR_KPARAM_INFO
	.align		4
.L_13:
        /*0038*/ 	.byte	0x04, 0x17
        /*003a*/ 	.short	(.L_15 - .L_14)
.L_14:
        /*003c*/ 	.word	0x00000000
        /*0040*/ 	.short	0x0000
        /*0042*/ 	.short	0x0000
        /*0044*/ 	.byte	0x00, 0xf5, 0x21, 0x00


	//----- nvinfo : EIATTR_SPARSE_MMA_MASK
	.align		4
.L_15:
        /*0048*/ 	.byte	0x03, 0x50
        /*004a*/ 	.short	0x0000


	//----- nvinfo : EIATTR_MAXREG_COUNT
	.align		4
        /*004c*/ 	.byte	0x03, 0x1b
        /*004e*/ 	.short	0x00ff


	//----- nvinfo : EIATTR_MERCURY_ISA_VERSION
	.align		4
        /*0050*/ 	.byte	0x03, 0x5f
        /*0052*/ 	.short	0x0101


	//----- nvinfo : EIATTR_VRC_CTA_INIT_COUNT
	.align		4
        /*0054*/ 	.byte	0x02, 0x4a
	.zero		1
	.zero		1


	//----- nvinfo : EIATTR_EXIT_INSTR_OFFSETS
	.align		4
        /*0058*/ 	.byte	0x04, 0x1c
        /*005a*/ 	.short	(.L_17 - .L_16)


	//   ....[0]....
.L_16:
        /*005c*/ 	.word	0x000000c0


	//   ....[1]....
        /*0060*/ 	.word	0x00000190


	//----- nvinfo : EIATTR_CBANK_PARAM_SIZE
	.align		4
.L_17:
        /*0064*/ 	.byte	0x03, 0x19
        /*0066*/ 	.short	0x001c


	//----- nvinfo : EIATTR_PARAM_CBANK
	.align		4
        /*0068*/ 	.byte	0x04, 0x0a
        /*006a*/ 	.short	(.L_19 - .L_18)
	.align		4
.L_18:
        /*006c*/ 	.word	index@(.nv.constant0._Z14matrixAdditionPKfS0_Pfi)
        /*0070*/ 	.short	0x0380
        /*0072*/ 	.short	0x001c


	//----- nvinfo : EIATTR_SW_WAR
	.align		4
.L_19:
        /*0074*/ 	.byte	0x04, 0x36
        /*0076*/ 	.short	(.L_21 - .L_20)
.L_20:
        /*0078*/ 	.word	0x00000008
.L_21:


//--------------------- .nv.callgraph             --------------------------
	.section	.nv.callgraph,"",@"SHT_CUDA_CALLGRAPH"
	.align	4
	.sectionentsize	8
	.align		4
        /*0000*/ 	.word	0x00000000
	.align		4
        /*0004*/ 	.word	0xffffffff
	.align		4
        /*0008*/ 	.word	0x00000000
	.align		4
        /*000c*/ 	.word	0xfffffffe
	.align		4
        /*0010*/ 	.word	0x00000000
	.align		4
        /*0014*/ 	.word	0xfffffffd
	.align		4
        /*0018*/ 	.word	0x00000000
	.align		4
        /*001c*/ 	.word	0xfffffffc


//--------------------- .text._Z14matrixAdditionPKfS0_Pfi --------------------------
	.section	.text._Z14matrixAdditionPKfS0_Pfi,"ax",@progbits
	.align	128
        .global         _Z14matrixAdditionPKfS0_Pfi
        .type           _Z14matrixAdditionPKfS0_Pfi,@function
        .size           _Z14matrixAdditionPKfS0_Pfi,(.L_x_1 - _Z14matrixAdditionPKfS0_Pfi)
        .other          _Z14matrixAdditionPKfS0_Pfi,@"STO_CUDA_ENTRY STV_DEFAULT"
_Z14matrixAdditionPKfS0_Pfi:
.text._Z14matrixAdditionPKfS0_Pfi:
[----:B------:R-:W-:Y:S01]  /*0000*/  LDC R1, c[0x0][0x37c] ;  /* 0x0000df00ff017b82 */ /* 0x000fe20000000800 */
[----:B------:R-:W0:Y:S07]  /*0010*/  S2R R3, SR_TID.Y ;  /* 0x0000000000037919 */ /* 0x000e2e0000002200 */
[----:B------:R-:W0:Y:S01]  /*0020*/  LDC R0, c[0x0][0x364] ;  /* 0x0000d900ff007b82 */ /* 0x000e220000000800 */
[----:B------:R-:W1:Y:S01]  /*0030*/  LDCU UR6, c[0x0][0x398] ;  /* 0x00007300ff0677ac */ /* 0x000e620008000800 */
[----:B------:R-:W2:Y:S06]  /*0040*/  S2R R2, SR_TID.X ;  /* 0x0000000000027919 */ /* 0x000eac0000002100 */
[----:B------:R-:W0:Y:S08]  /*0050*/  S2UR UR4, SR_CTAID.Y ;  /* 0x00000000000479c3 */ /* 0x000e300000002600 */
[----:B------:R-:W2:Y:S08]  /*0060*/  S2UR UR5, SR_CTAID.X ;  /* 0x00000000000579c3 */ /* 0x000eb00000002500 */
[----:B------:R-:W2:Y:S01]  /*0070*/  LDC R7, c[0x0][0x360] ;  /* 0x0000d800ff077b82 */ /* 0x000ea20000000800 */
[----:B0-----:R-:W-:-:S02]  /*0080*/  IMAD R0, R0, UR4, R3 ;  /* 0x0000000400007c24 */ /* 0x001fc4000f8e0203 */
[----:B--2---:R-:W-:-:S05]  /*0090*/  IMAD R7, R7, UR5, R2 ;  /* 0x0000000507077c24 */ /* 0x004fca000f8e0202 */
[----:B------:R-:W-:-:S04]  /*00a0*/  VIMNMX R2, PT, PT, R0, R7, !PT ;  /* 0x0000000700027248 */ /* 0x000fc80007fe0100 */
[----:B-1----:R-:W-:-:S13]  /*00b0*/  ISETP.GE.AND P0, PT, R2, UR6, PT ;  /* 0x0000000602007c0c */ /* 0x002fda000bf06270 */
[----:B------:R-:W-:Y:S05]  /*00c0*/  @P0 EXIT ;  /* 0x000000000000094d */ /* 0x000fea0003800000 */
[----:B------:R-:W0:Y:S01]  /*00d0*/  LDC.64 R2, c[0x0][0x380] ;  /* 0x0000e000ff027b82 */ /* 0x000e220000000a00 */
[----:B------:R-:W1:Y:S01]  /*00e0*/  LDCU.64 UR4, c[0x0][0x358] ;  /* 0x00006b00ff0477ac */ /* 0x000e620008000a00 */
[----:B------:R-:W-:-:S06]  /*00f0*/  IMAD R9, R0, UR6, R7 ;  /* 0x0000000600097c24 */ /* 0x000fcc000f8e0207 */
[----:B------:R-:W2:Y:S08]  /*0100*/  LDC.64 R4, c[0x0][0x388] ;  /* 0x0000e200ff047b82 */ /* 0x000eb00000000a00 */
[----:B------:R-:W3:Y:S01]  /*0110*/  LDC.64 R6, c[0x0][0x390] ;  /* 0x0000e400ff067b82 */ /* 0x000ee20000000a00 */
[----:B0-----:R-:W-:-:S06]  /*0120*/  IMAD.WIDE R2, R9, 0x4, R2 ;  /* 0x0000000409027825 */ /* 0x001fcc00078e0202 */
[----:B-1----:R-:W4:Y:S01]  /*0130*/  LDG.E R2, desc[UR4][R2.64] ;  /* 0x0000000402027981 */ /* 0x002f22000c1e1900 */
[----:B--2---:R-:W-:-:S06]  /*0140*/  IMAD.WIDE R4, R9, 0x4, R4 ;  /* 0x0000000409047825 */ /* 0x004fcc00078e0204 */
[----:B------:R-:W4:Y:S01]  /*0150*/  LDG.E R5, desc[UR4][R4.64] ;  /* 0x0000000404057981 */ /* 0x000f22000c1e1900 */
[----:B---3--:R-:W-:-:S04]  /*0160*/  IMAD.WIDE R6, R9, 0x4, R6 ;  /* 0x0000000409067825 */ /* 0x008fc800078e0206 */
[----:B----4-:R-:W-:-:S05]  /*0170*/  FADD R9, R2, R5 ;  /* 0x0000000502097221 */ /* 0x010fca0000000000 */
[----:B------:R-:W-:Y:S01]  /*0180*/  STG.E desc[UR4][R6.64], R9 ;  /* 0x0000000906007986 */ /* 0x000fe2000c101904 */
[----:B------:R-:W-:Y:S05]  /*0190*/  EXIT ;  /* 0x000000000000794d */ /* 0x000fea0003800000 */
.L_x_0:
[----:B------:R-:W-:-:S00]  /*01a0*/  BRA `(.L_x_0) ;  /* 0xfffffffc00fc7947 */ /* 0x000fc0000383ffff */
[----:B------:R-:W-:-:S00]  /*01b0*/  NOP ;  /* 0x0000000000007918 */ /* 0x000fc00000000000 */
        /* <DEDUP_REMOVED lines=12> */
.L_x_1:


//--------------------- .nv.shared.reserved.0     --------------------------
	.section	.nv.shared.reserved.0,"aw",@nobits
	.weak		__nv_reservedSMEM_offset_0_alias
	.size		__nv_reservedSMEM_offset_0_alias, 0, 64
	.other		__nv_reservedSMEM_offset_0_alias,@"STO_CUDA_RESERVED_SHARED STV_DEFAULT"
__nv_reservedSMEM_offset_0_alias:
	.zero		0
	.zero		64


//--------------------- .nv.constant0._Z14matrixAdditionPKfS0_Pfi --------------------------
	.section	.nv.constant0._Z14matrixAdditionPKfS0_Pfi,"a",@progbits
	.sectionflags	@""
	.align	4
.nv.constant0._Z14matrixAdditionPKfS0_Pfi:
	.zero		924


//--------------------- SYMBOLS --------------------------

	.type		.nv.reservedSmem.offset0,@object
	.size		.nv.reservedSmem.offset0,0x4
